	.headerflags	@"EF_CUDA_TEXMODE_UNIFIED EF_CUDA_64BIT_ADDRESS EF_CUDA_ACCELERATORS EF_CUDA_SM90 EF_CUDA_VIRTUAL_SM(EF_CUDA_SM90)"
	.elftype	@"ET_EXEC"


//--------------------- .nv.info                  --------------------------
	.section	.nv.info,"",@"SHT_CUDA_INFO"
	.align	4


	//----- nvinfo : EIATTR_REGCOUNT
	.align		4
        /*0000*/ 	.byte	0x04, 0x2f
        /*0002*/ 	.short	(.L_1 - .L_0)
	.align		4
.L_0:
        /*0004*/ 	.word	index@(triton_poi_fused_convolution_2)
        /*0008*/ 	.word	0x0000000c


	//----- nvinfo : EIATTR_MIN_STACK_SIZE
	.align		4
.L_1:
        /*000c*/ 	.byte	0x04, 0x12
        /*000e*/ 	.short	(.L_3 - .L_2)
	.align		4
.L_2:
        /*0010*/ 	.word	index@(triton_poi_fused_convolution_2)
        /*0014*/ 	.word	0x00000000


	//----- nvinfo : EIATTR_FRAME_SIZE
	.align		4
.L_3:
        /*0018*/ 	.byte	0x04, 0x11
        /*001a*/ 	.short	(.L_5 - .L_4)
	.align		4
.L_4:
        /*001c*/ 	.word	index@(triton_poi_fused_convolution_2)
        /*0020*/ 	.word	0x00000000


	//----- nvinfo : EIATTR_MIN_STACK_SIZE
	.align		4
.L_5:
        /*0024*/ 	.byte	0x04, 0x12
        /*0026*/ 	.short	(.L_7 - .L_6)
	.align		4
.L_6:
        /*0028*/ 	.word	index@(triton_poi_fused_convolution_2)
        /*002c*/ 	.word	0x00000000
.L_7:


//--------------------- .nv.info.triton_poi_fused_convolution_2 --------------------------
	.section	.nv.info.triton_poi_fused_convolution_2,"",@"SHT_CUDA_INFO"
	.sectionflags	@""
	.align	4


	//----- nvinfo : EIATTR_CUDA_API_VERSION
	.align		4
        /*0000*/ 	.byte	0x04, 0x37
        /*0002*/ 	.short	(.L_9 - .L_8)
.L_8:
        /*0004*/ 	.word	0x0000007c


	//----- nvinfo : EIATTR_KPARAM_INFO
	.align		4
.L_9:
        /*0008*/ 	.byte	0x04, 0x17
        /*000a*/ 	.short	(.L_11 - .L_10)
.L_10:
        /*000c*/ 	.word	0x00000000
        /*0010*/ 	.short	0x0002
        /*0012*/ 	.short	0x0010
        /*0014*/ 	.byte	0x00, 0xf0, 0x11, 0x00


	//----- nvinfo : EIATTR_KPARAM_INFO
	.align		4
.L_11:
        /*0018*/ 	.byte	0x04, 0x17
        /*001a*/ 	.short	(.L_13 - .L_12)
.L_12:
        /*001c*/ 	.word	0x00000000
        /*0020*/ 	.short	0x0001
        /*0022*/ 	.short	0x0008
        /*0024*/ 	.byte	0x00, 0xf4, 0x21, 0x00


	//----- nvinfo : EIATTR_KPARAM_INFO
	.align		4
.L_13:
        /*0028*/ 	.byte	0x04, 0x17
        /*002a*/ 	.short	(.L_15 - .L_14)
.L_14:
        /*002c*/ 	.word	0x00000000
        /*0030*/ 	.short	0x0000
        /*0032*/ 	.short	0x0000
        /*0034*/ 	.byte	0x00, 0xf4, 0x21, 0x00


	//----- nvinfo : EIATTR_SPARSE_MMA_MASK
	.align		4
.L_15:
        /*0038*/ 	.byte	0x03, 0x50
        /*003a*/ 	.short	0x0000


	//----- nvinfo : EIATTR_MAXREG_COUNT
	.align		4
        /*003c*/ 	.byte	0x03, 0x1b
        /*003e*/ 	.short	0x00ff


	//----- nvinfo : EIATTR_EXIT_INSTR_OFFSETS
	.align		4
        /*0040*/ 	.byte	0x04, 0x1c
        /*0042*/ 	.short	(.L_17 - .L_16)


	//   ....[0]....
.L_16:
        /*0044*/ 	.word	0x00000170


	//----- nvinfo : EIATTR_REQNTID
	.align		4
.L_17:
        /*0048*/ 	.byte	0x04, 0x10
        /*004a*/ 	.short	(.L_19 - .L_18)
.L_18:
        /*004c*/ 	.word	0x00000100
        /*0050*/ 	.word	0x00000001
        /*0054*/ 	.word	0x00000001


	//----- nvinfo : EIATTR_CBANK_PARAM_SIZE
	.align		4
.L_19:
        /*0058*/ 	.byte	0x03, 0x19
        /*005a*/ 	.short	0x0014


	//----- nvinfo : EIATTR_PARAM_CBANK
	.align		4
        /*005c*/ 	.byte	0x04, 0x0a
        /*005e*/ 	.short	(.L_21 - .L_20)
	.align		4
.L_20:
        /*0060*/ 	.word	index@(.nv.constant0.triton_poi_fused_convolution_2)
        /*0064*/ 	.short	0x0210
        /*0066*/ 	.short	0x0014


	//----- nvinfo : EIATTR_SW_WAR
	.align		4
.L_21:
        /*0068*/ 	.byte	0x04, 0x36
        /*006a*/ 	.short	(.L_23 - .L_22)
.L_22:
        /*006c*/ 	.word	0x00000008
.L_23:


//--------------------- .nv.callgraph             --------------------------
	.section	.nv.callgraph,"",@"SHT_CUDA_CALLGRAPH"
	.align	4
	.sectionentsize	8
	.align		4
        /*0000*/ 	.word	0x00000000
	.align		4
        /*0004*/ 	.word	0xffffffff
	.align		4
        /*0008*/ 	.word	0x00000000
	.align		4
        /*000c*/ 	.word	0xfffffffe
	.align		4
        /*0010*/ 	.word	0x00000000
	.align		4
        /*0014*/ 	.word	0xfffffffd
	.align		4
        /*0018*/ 	.word	0x00000000
	.align		4
        /*001c*/ 	.word	0xfffffffc


//--------------------- .text.triton_poi_fused_convolution_2 --------------------------
	.section	.text.triton_poi_fused_convolution_2,"ax",@progbits
	.align	128
        .global         triton_poi_fused_convolution_2
        .type           triton_poi_fused_convolution_2,@function
        .size           triton_poi_fused_convolution_2,(.L_x_1 - triton_poi_fused_convolution_2)
        .other          triton_poi_fused_convolution_2,@"STO_CUDA_ENTRY STV_DEFAULT"
triton_poi_fused_convolution_2:
.text.triton_poi_fused_convolution_2:
[----:B------:R-:W-:Y:S01]  /*0000*/  LDC R1, c[0x0][0x28] ;  /* 0x00000a00ff017b82 */ /* 0x000fe20000000800 */
[----:B------:R-:W1:Y:S07]  /*0010*/  S2R R0, SR_TID.X ;  /* 0x0000000000007919 */ /* 0x000e6e0000002100 */
[----:B------:R-:W2:Y:S01]  /*0020*/  LDC.64 R4, c[0x0][0x218] ;  /* 0x00008600ff047b82 */ /* 0x000ea20000000a00 */
[----:B------:R-:W-:Y:S01]  /*0030*/  ULDC.64 UR4, c[0x0][0x208] ;  /* 0x0000820000047ab9 */ /* 0x000fe20000000a00 */
[----:B------:R-:W3:Y:S06]  /*0040*/  S2R R7, SR_CTAID.X ;  /* 0x0000000000077919 */ /* 0x000eec0000002500 */
[----:B------:R-:W4:Y:S01]  /*0050*/  LDC.64 R2, c[0x0][0x210] ;  /* 0x00008400ff027b82 */ /* 0x000f220000000a00 */
[----:B-1----:R-:W-:Y:S01]  /*0060*/  IMAD.SHL.U32 R0, R0, 0x2, RZ ;  /* 0x0000000200007824 */ /* 0x002fe200078e00ff */
[----:B---3--:R-:W-:-:S04]  /*0070*/  SHF.R.S32.HI R6, RZ, 0x16, R7 ;  /* 0x00000016ff067819 */ /* 0x008fc80000011407 */
[----:B------:R-:W-:Y:S02]  /*0080*/  LOP3.LUT R0, R0, 0x1fe, RZ, 0xc0, !PT ;  /* 0x000001fe00007812 */ /* 0x000fe400078ec0ff */
[----:B------:R-:W-:-:S03]  /*0090*/  SGXT R6, R6, 0x1 ;  /* 0x000000010606781a */ /* 0x000fc60000000200 */
[----:B------:R-:W-:-:S04]  /*00a0*/  IMAD R7, R7, 0x200, R0 ;  /* 0x0000020007077824 */ /* 0x000fc800078e0200 */
[----:B----4-:R-:W-:Y:S01]  /*00b0*/  IMAD.WIDE R2, R7, 0x4, R2 ;  /* 0x0000000407027825 */ /* 0x010fe200078e0202 */
[----:B------:R-:W-:-:S04]  /*00c0*/  LEA.HI R6, R6, R7, RZ, 0xc ;  /* 0x0000000706067211 */ /* 0x000fc800078f60ff */
[----:B------:R-:W-:-:S04]  /*00d0*/  SHF.R.S32.HI R6, RZ, 0xc, R6 ;  /* 0x0000000cff067819 */ /* 0x000fc80000011406 */
[----:B------:R-:W-:-:S04]  /*00e0*/  LEA.HI R0, R6, R6, RZ, 0x7 ;  /* 0x0000000606007211 */ /* 0x000fc800078f38ff */
[----:B------:R-:W-:-:S05]  /*00f0*/  LOP3.LUT R9, R0, 0xffffff80, RZ, 0xc0, !PT ;  /* 0xffffff8000097812 */ /* 0x000fca00078ec0ff */
[----:B------:R-:W-:Y:S02]  /*0100*/  IMAD.IADD R9, R6, 0x1, -R9 ;  /* 0x0000000106097824 */ /* 0x000fe400078e0a09 */
[----:B------:R-:W3:Y:S02]  /*0110*/  LDG.E.64 R6, desc[UR4][R2.64] ;  /* 0x0000000402067981 */ /* 0x000ee4000c1e1b00 */
[----:B--2---:R-:W-:-:S06]  /*0120*/  IMAD.WIDE R4, R9, 0x4, R4 ;  /* 0x0000000409047825 */ /* 0x004fcc00078e0204 */
[----:B------:R-:W3:Y:S02]  /*0130*/  LDG.E.EL R4, desc[UR4][R4.64] ;  /* 0x0000000404047981 */ /* 0x000ee4000c2e1900 */
[--C-:B---3--:R-:W-:Y:S01]  /*0140*/  FADD R6, R6, R4.reuse ;  /* 0x0000000406067221 */ /* 0x108fe20000000000 */
[----:B------:R-:W-:-:S05]  /*0150*/  FADD R7, R7, R4 ;  /* 0x0000000407077221 */ /* 0x000fca0000000000 */
[----:B------:R-:W-:Y:S01]  /*0160*/  STG.E.64 desc[UR4][R2.64], R6 ;  /* 0x0000000602007986 */ /* 0x000fe2000c101b04 */
[----:B------:R-:W-:Y:S05]  /*0170*/  EXIT ;  /* 0x000000000000794d */ /* 0x000fea0003800000 */
.L_x_0:
[----:B------:R-:W-:-:S00]  /*0180*/  BRA `(.L_x_0) ;  /* 0xfffffffc00fc7947 */ /* 0x000fc0000383ffff */
[----:B------:R-:W-:-:S00]  /*0190*/  NOP ;  /* 0x0000000000007918 */ /* 0x000fc00000000000 */
        /* <DEDUP_REMOVED lines=14> */
.L_x_1:


//--------------------- .nv.constant0.triton_poi_fused_convolution_2 --------------------------
	.section	.nv.constant0.triton_poi_fused_convolution_2,"a",@progbits
	.sectionflags	@""
	.align	4
.nv.constant0.triton_poi_fused_convolution_2:
	.zero		548
